//
// Generated by NVIDIA NVVM Compiler
//
// Compiler Build ID: CL-36424714
// Cuda compilation tools, release 13.0, V13.0.88
// Based on NVVM 20.0.0
//

.version 9.0
.target sm_100
.address_size 64

	// .globl	_ZN5cntns21quadratic_cost_kernelEPKfS1_Pfi
// _ZZN5cntns21quadratic_cost_kernelEPKfS1_PfiE7scratch has been demoted

.visible .entry _ZN5cntns21quadratic_cost_kernelEPKfS1_Pfi(
	.param .u64 .ptr .align 1 _ZN5cntns21quadratic_cost_kernelEPKfS1_Pfi_param_0,
	.param .u64 .ptr .align 1 _ZN5cntns21quadratic_cost_kernelEPKfS1_Pfi_param_1,
	.param .u64 .ptr .align 1 _ZN5cntns21quadratic_cost_kernelEPKfS1_Pfi_param_2,
	.param .u32 _ZN5cntns21quadratic_cost_kernelEPKfS1_Pfi_param_3
)
{
	.reg .pred 	%p<12>;
	.reg .b32 	%r<47>;
	.reg .b32 	%f<88>;
	.reg .b64 	%rd<10>;
	.reg .b64 	%fd<8>;
	// demoted variable
	.shared .align 4 .b8 _ZZN5cntns21quadratic_cost_kernelEPKfS1_PfiE7scratch[1024];
	ld.param.u64 	%rd1, [_ZN5cntns21quadratic_cost_kernelEPKfS1_Pfi_param_0];
	ld.param.u64 	%rd2, [_ZN5cntns21quadratic_cost_kernelEPKfS1_Pfi_param_1];
	ld.param.u64 	%rd3, [_ZN5cntns21quadratic_cost_kernelEPKfS1_Pfi_param_2];
	ld.param.u32 	%r22, [_ZN5cntns21quadratic_cost_kernelEPKfS1_Pfi_param_3];
	mov.u32 	%r23, %ctaid.x;
	mov.u32 	%r24, %ntid.x;
	mov.u32 	%r25, %tid.x;
	mad.lo.s32 	%r1, %r23, %r24, %r25;
	setp.ge.u32 	%p1, %r1, %r22;
	@%p1 bra 	$L__BB0_2;
	cvta.to.global.u64 	%rd4, %rd1;
	cvta.to.global.u64 	%rd5, %rd2;
	mul.wide.u32 	%rd6, %r1, 4;
	add.s64 	%rd7, %rd4, %rd6;
	ld.global.f32 	%f14, [%rd7];
	add.s64 	%rd8, %rd5, %rd6;
	ld.global.f32 	%f15, [%rd8];
	sub.f32 	%f16, %f14, %f15;
	mul.f32 	%f17, %f16, %f16;
	shl.b32 	%r26, %r1, 2;
	mov.u32 	%r27, _ZZN5cntns21quadratic_cost_kernelEPKfS1_PfiE7scratch;
	add.s32 	%r28, %r27, %r26;
	st.shared.f32 	[%r28], %f17;
$L__BB0_2:
	bar.sync 	0;
	setp.ne.s32 	%p2, %r1, 0;
	@%p2 bra 	$L__BB0_18;
	setp.lt.s32 	%p3, %r22, 1;
	mov.f64 	%fd7, 0d0000000000000000;
	@%p3 bra 	$L__BB0_17;
	and.b32  	%r2, %r22, 15;
	setp.lt.u32 	%p4, %r22, 16;
	mov.f32 	%f87, 0f00000000;
	mov.b32 	%r43, 0;
	@%p4 bra 	$L__BB0_7;
	and.b32  	%r43, %r22, 2147483632;
	mov.u32 	%r31, _ZZN5cntns21quadratic_cost_kernelEPKfS1_PfiE7scratch;
	add.s32 	%r40, %r31, 32;
	neg.s32 	%r41, %r43;
	mov.f32 	%f87, 0f00000000;
$L__BB0_6:
	.pragma "nounroll";
	ld.shared.f32 	%f21, [%r40+-32];
	add.f32 	%f22, %f87, %f21;
	ld.shared.f32 	%f23, [%r40+-28];
	add.f32 	%f24, %f22, %f23;
	ld.shared.f32 	%f25, [%r40+-24];
	add.f32 	%f26, %f24, %f25;
	ld.shared.f32 	%f27, [%r40+-20];
	add.f32 	%f28, %f26, %f27;
	ld.shared.f32 	%f29, [%r40+-16];
	add.f32 	%f30, %f28, %f29;
	ld.shared.f32 	%f31, [%r40+-12];
	add.f32 	%f32, %f30, %f31;
	ld.shared.f32 	%f33, [%r40+-8];
	add.f32 	%f34, %f32, %f33;
	ld.shared.f32 	%f35, [%r40+-4];
	add.f32 	%f36, %f34, %f35;
	ld.shared.f32 	%f37, [%r40];
	add.f32 	%f38, %f36, %f37;
	ld.shared.f32 	%f39, [%r40+4];
	add.f32 	%f40, %f38, %f39;
	ld.shared.f32 	%f41, [%r40+8];
	add.f32 	%f42, %f40, %f41;
	ld.shared.f32 	%f43, [%r40+12];
	add.f32 	%f44, %f42, %f43;
	ld.shared.f32 	%f45, [%r40+16];
	add.f32 	%f46, %f44, %f45;
	ld.shared.f32 	%f47, [%r40+20];
	add.f32 	%f48, %f46, %f47;
	ld.shared.f32 	%f49, [%r40+24];
	add.f32 	%f50, %f48, %f49;
	ld.shared.f32 	%f51, [%r40+28];
	add.f32 	%f87, %f50, %f51;
	add.s32 	%r41, %r41, 16;
	add.s32 	%r40, %r40, 64;
	setp.ne.s32 	%p5, %r41, 0;
	@%p5 bra 	$L__BB0_6;
$L__BB0_7:
	setp.eq.s32 	%p6, %r2, 0;
	@%p6 bra 	$L__BB0_16;
	and.b32  	%r10, %r22, 7;
	setp.lt.u32 	%p7, %r2, 8;
	@%p7 bra 	$L__BB0_10;
	shl.b32 	%r32, %r43, 2;
	mov.u32 	%r33, _ZZN5cntns21quadratic_cost_kernelEPKfS1_PfiE7scratch;
	add.s32 	%r34, %r33, %r32;
	ld.shared.f32 	%f53, [%r34];
	add.f32 	%f54, %f87, %f53;
	ld.shared.f32 	%f55, [%r34+4];
	add.f32 	%f56, %f54, %f55;
	ld.shared.f32 	%f57, [%r34+8];
	add.f32 	%f58, %f56, %f57;
	ld.shared.f32 	%f59, [%r34+12];
	add.f32 	%f60, %f58, %f59;
	ld.shared.f32 	%f61, [%r34+16];
	add.f32 	%f62, %f60, %f61;
	ld.shared.f32 	%f63, [%r34+20];
	add.f32 	%f64, %f62, %f63;
	ld.shared.f32 	%f65, [%r34+24];
	add.f32 	%f66, %f64, %f65;
	ld.shared.f32 	%f67, [%r34+28];
	add.f32 	%f87, %f66, %f67;
	add.s32 	%r43, %r43, 8;
$L__BB0_10:
	setp.eq.s32 	%p8, %r10, 0;
	@%p8 bra 	$L__BB0_16;
	and.b32  	%r13, %r22, 3;
	setp.lt.u32 	%p9, %r10, 4;
	@%p9 bra 	$L__BB0_13;
	shl.b32 	%r35, %r43, 2;
	mov.u32 	%r36, _ZZN5cntns21quadratic_cost_kernelEPKfS1_PfiE7scratch;
	add.s32 	%r37, %r36, %r35;
	ld.shared.f32 	%f69, [%r37];
	add.f32 	%f70, %f87, %f69;
	ld.shared.f32 	%f71, [%r37+4];
	add.f32 	%f72, %f70, %f71;
	ld.shared.f32 	%f73, [%r37+8];
	add.f32 	%f74, %f72, %f73;
	ld.shared.f32 	%f75, [%r37+12];
	add.f32 	%f87, %f74, %f75;
	add.s32 	%r43, %r43, 4;
$L__BB0_13:
	setp.eq.s32 	%p10, %r13, 0;
	@%p10 bra 	$L__BB0_16;
	shl.b32 	%r38, %r43, 2;
	mov.u32 	%r39, _ZZN5cntns21quadratic_cost_kernelEPKfS1_PfiE7scratch;
	add.s32 	%r46, %r39, %r38;
	neg.s32 	%r45, %r13;
$L__BB0_15:
	.pragma "nounroll";
	ld.shared.f32 	%f76, [%r46];
	add.f32 	%f87, %f87, %f76;
	add.s32 	%r46, %r46, 4;
	add.s32 	%r45, %r45, 1;
	setp.ne.s32 	%p11, %r45, 0;
	@%p11 bra 	$L__BB0_15;
$L__BB0_16:
	cvt.f64.f32 	%fd7, %f87;
$L__BB0_17:
	cvt.rn.f32.s32 	%f77, %r22;
	cvt.f64.f32 	%fd4, %f77;
	mul.f64 	%fd5, %fd4, 0d3FE0000000000000;
	mul.f64 	%fd6, %fd5, %fd7;
	cvt.rn.f32.f64 	%f78, %fd6;
	cvta.to.global.u64 	%rd9, %rd3;
	st.global.f32 	[%rd9], %f78;
$L__BB0_18:
	ret;

}
	// .globl	_ZN5cntns13cross_entropyEPKfS1_Pfi
.visible .entry _ZN5cntns13cross_entropyEPKfS1_Pfi(
	.param .u64 .ptr .align 1 _ZN5cntns13cross_entropyEPKfS1_Pfi_param_0,
	.param .u64 .ptr .align 1 _ZN5cntns13cross_entropyEPKfS1_Pfi_param_1,
	.param .u64 .ptr .align 1 _ZN5cntns13cross_entropyEPKfS1_Pfi_param_2,
	.param .u32 _ZN5cntns13cross_entropyEPKfS1_Pfi_param_3
)
{
	.reg .pred 	%p<5>;
	.reg .b32 	%r<12>;
	.reg .b32 	%f<28>;
	.reg .b64 	%rd<11>;

	ld.param.u64 	%rd1, [_ZN5cntns13cross_entropyEPKfS1_Pfi_param_0];
	ld.param.u64 	%rd2, [_ZN5cntns13cross_entropyEPKfS1_Pfi_param_1];
	ld.param.u64 	%rd3, [_ZN5cntns13cross_entropyEPKfS1_Pfi_param_2];
	ld.param.u32 	%r2, [_ZN5cntns13cross_entropyEPKfS1_Pfi_param_3];
	mov.u32 	%r3, %ctaid.x;
	mov.u32 	%r4, %ntid.x;
	mov.u32 	%r5, %tid.x;
	mad.lo.s32 	%r1, %r3, %r4, %r5;
	setp.ge.s32 	%p1, %r1, %r2;
	@%p1 bra 	$L__BB1_2;
	cvta.to.global.u64 	%rd4, %rd1;
	cvta.to.global.u64 	%rd5, %rd2;
	cvta.to.global.u64 	%rd6, %rd3;
	mul.wide.s32 	%rd7, %r1, 4;
	add.s64 	%rd8, %rd4, %rd7;
	ld.global.f32 	%f1, [%rd8];
	cvt.rzi.s32.f32 	%r6, %f1;
	mad.lo.s32 	%r7, %r2, %r1, %r6;
	mul.wide.s32 	%rd9, %r7, 4;
	add.s64 	%rd10, %rd5, %rd9;
	ld.global.f32 	%f2, [%rd10];
	setp.lt.f32 	%p2, %f2, 0f00800000;
	mul.f32 	%f3, %f2, 0f4B000000;
	selp.f32 	%f4, %f3, %f2, %p2;
	selp.f32 	%f5, 0fC1B80000, 0f00000000, %p2;
	mov.b32 	%r8, %f4;
	add.s32 	%r9, %r8, -1059760811;
	and.b32  	%r10, %r9, -8388608;
	sub.s32 	%r11, %r8, %r10;
	mov.b32 	%f6, %r11;
	cvt.rn.f32.s32 	%f7, %r10;
	fma.rn.f32 	%f8, %f7, 0f34000000, %f5;
	add.f32 	%f9, %f6, 0fBF800000;
	fma.rn.f32 	%f10, %f9, 0fBE055027, 0f3E1039F6;
	fma.rn.f32 	%f11, %f10, %f9, 0fBDF8CDCC;
	fma.rn.f32 	%f12, %f11, %f9, 0f3E0F2955;
	fma.rn.f32 	%f13, %f12, %f9, 0fBE2AD8B9;
	fma.rn.f32 	%f14, %f13, %f9, 0f3E4CED0B;
	fma.rn.f32 	%f15, %f14, %f9, 0fBE7FFF22;
	fma.rn.f32 	%f16, %f15, %f9, 0f3EAAAA78;
	fma.rn.f32 	%f17, %f16, %f9, 0fBF000000;
	mul.f32 	%f18, %f9, %f17;
	fma.rn.f32 	%f19, %f18, %f9, %f9;
	fma.rn.f32 	%f20, %f8, 0f3F317218, %f19;
	setp.gt.u32 	%p3, %r8, 2139095039;
	fma.rn.f32 	%f21, %f4, 0f7F800000, 0f7F800000;
	selp.f32 	%f22, %f21, %f20, %p3;
	setp.eq.f32 	%p4, %f4, 0f00000000;
	neg.f32 	%f23, %f22;
	selp.f32 	%f24, 0f7F800000, %f23, %p4;
	cvt.rn.f32.s32 	%f25, %r2;
	div.rn.f32 	%f26, %f24, %f25;
	atom.global.add.f32 	%f27, [%rd6], %f26;
$L__BB1_2:
	ret;

}


// ===== COMPILED SASS (sm_100) =====

	.target	sm_100

	.elftype	@"ET_EXEC"


//--------------------- .note.nv.tkinfo           --------------------------
	.section	.note.nv.tkinfo,"",@"SHT_NOTE"
	.sectionflags	@"SHF_NOTE_NV_TKINFO"
	.tkinfo
        /*0018*/ 	.word	0x00000002
        /*0030*/ 	.string	""
        /*0030*/ 	.string	"ptxas"
        /*0030*/ 	.string	"Cuda compilation tools, release 13.0, V13.0.88"
        /*0030*/ 	.string	"Build cuda_13.0.r13.0/compiler.36424714_0"
        /*0030*/ 	.string	"-arch sm_100 -m 64 "



//--------------------- .note.nv.cuinfo           --------------------------
	.section	.note.nv.cuinfo,"",@"SHT_NOTE"
	.sectionflags	@"SHF_NOTE_NV_CUINFO"
        /*0018*/ 	.short	0x0002
        /*001a*/ 	.short	0x0064
        /*001c*/ 	.short	0x0082
	.zero		2


//--------------------- .nv.info                  --------------------------
	.section	.nv.info,"",@"SHT_CUDA_INFO"
	.align	4


	//----- nvinfo : EIATTR_REGCOUNT
	.align		4
        /*0000*/ 	.byte	0x04, 0x2f
        /*0002*/ 	.short	(.L_1 - .L_0)
	.align		4
.L_0:
        /*0004*/ 	.word	index@(_ZN5cntns21quadratic_cost_kernelEPKfS1_Pfi)
        /*0008*/ 	.word	0x00000016


	//----- nvinfo : EIATTR_FRAME_SIZE
	.align		4
.L_1:
        /*000c*/ 	.byte	0x04, 0x11
        /*000e*/ 	.short	(.L_3 - .L_2)
	.align		4
.L_2:
        /*0010*/ 	.word	index@(_ZN5cntns21quadratic_cost_kernelEPKfS1_Pfi)
        /*0014*/ 	.word	0x00000000


	//----- nvinfo : EIATTR_REGCOUNT
	.align		4
.L_3:
        /*0018*/ 	.byte	0x04, 0x2f
        /*001a*/ 	.short	(.L_5 - .L_4)
	.align		4
.L_4:
        /*001c*/ 	.word	index@(_ZN5cntns13cross_entropyEPKfS1_Pfi)
        /*0020*/ 	.word	0x0000000e


	//----- nvinfo : EIATTR_FRAME_SIZE
	.align		4
.L_5:
        /*0024*/ 	.byte	0x04, 0x11
        /*0026*/ 	.short	(.L_7 - .L_6)
	.align		4
.L_6:
        /*0028*/ 	.word	index@($__internal_0_$__cuda_sm3x_div_rn_noftz_f32_slowpath)
        /*002c*/ 	.word	0x00000000


	//----- nvinfo : EIATTR_FRAME_SIZE
	.align		4
.L_7:
        /*0030*/ 	.byte	0x04, 0x11
        /*0032*/ 	.short	(.L_9 - .L_8)
	.align		4
.L_8:
        /*0034*/ 	.word	index@(_ZN5cntns13cross_entropyEPKfS1_Pfi)
        /*0038*/ 	.word	0x00000000


	//----- nvinfo : EIATTR_MIN_STACK_SIZE
	.align		4
.L_9:
        /*003c*/ 	.byte	0x04, 0x12
        /*003e*/ 	.short	(.L_11 - .L_10)
	.align		4
.L_10:
        /*0040*/ 	.word	index@(_ZN5cntns13cross_entropyEPKfS1_Pfi)
        /*0044*/ 	.word	0x00000000


	//----- nvinfo : EIATTR_MIN_STACK_SIZE
	.align		4
.L_11:
        /*0048*/ 	.byte	0x04, 0x12
        /*004a*/ 	.short	(.L_13 - .L_12)
	.align		4
.L_12:
        /*004c*/ 	.word	index@(_ZN5cntns21quadratic_cost_kernelEPKfS1_Pfi)
        /*0050*/ 	.word	0x00000000
.L_13:


//--------------------- .nv.compat                --------------------------
	.section	.nv.compat,"",@"SHT_CUDA_COMPAT_INFO"
	.align	4
        /*0000*/ 	.byte	0x02, 0x09, 0x00, 0x00, 0x02, 0x02, 0x01, 0x00, 0x02, 0x05, 0x05, 0x00, 0x03, 0x07, 0x01, 0x01
        /*0010*/ 	.byte	0x02, 0x03, 0x00, 0x00, 0x02, 0x06, 0x01, 0x00, 0x04, 0x0b, 0x08, 0x00, 0x01, 0x00, 0x00, 0x00
        /*0020*/ 	.byte	0x00, 0x00, 0x00, 0x00


//--------------------- .nv.info._ZN5cntns13cross_entropyEPKfS1_Pfi --------------------------
	.section	.nv.info._ZN5cntns13cross_entropyEPKfS1_Pfi,"",@"SHT_CUDA_INFO"
	.sectionflags	@""
	.align	4


	//----- nvinfo : EIATTR_CUDA_API_VERSION
	.align		4
        /*0000*/ 	.byte	0x04, 0x37
        /*0002*/ 	.short	(.L_15 - .L_14)
.L_14:
        /*0004*/ 	.word	0x00000082


	//----- nvinfo : EIATTR_KPARAM_INFO
	.align		4
.L_15:
        /*0008*/ 	.byte	0x04, 0x17
        /*000a*/ 	.short	(.L_17 - .L_16)
.L_16:
        /*000c*/ 	.word	0x00000000
        /*0010*/ 	.short	0x0003
        /*0012*/ 	.short	0x0018
        /*0014*/ 	.byte	0x00, 0xf0, 0x11, 0x00


	//----- nvinfo : EIATTR_KPARAM_INFO
	.align		4
.L_17:
        /*0018*/ 	.byte	0x04, 0x17
        /*001a*/ 	.short	(.L_19 - .L_18)
.L_18:
        /*001c*/ 	.word	0x00000000
        /*0020*/ 	.short	0x0002
        /*0022*/ 	.short	0x0010
        /*0024*/ 	.byte	0x00, 0xf5, 0x21, 0x00


	//----- nvinfo : EIATTR_KPARAM_INFO
	.align		4
.L_19:
        /*0028*/ 	.byte	0x04, 0x17
        /*002a*/ 	.short	(.L_21 - .L_20)
.L_20:
        /*002c*/ 	.word	0x00000000
        /*0030*/ 	.short	0x0001
        /*0032*/ 	.short	0x0008
        /*0034*/ 	.byte	0x00, 0xf5, 0x21, 0x00


	//----- nvinfo : EIATTR_KPARAM_INFO
	.align		4
.L_21:
        /*0038*/ 	.byte	0x04, 0x17
        /*003a*/ 	.short	(.L_23 - .L_22)
.L_22:
        /*003c*/ 	.word	0x00000000
        /*0040*/ 	.short	0x0000
        /*0042*/ 	.short	0x0000
        /*0044*/ 	.byte	0x00, 0xf5, 0x21, 0x00


	//----- nvinfo : EIATTR_SPARSE_MMA_MASK
	.align		4
.L_23:
        /*0048*/ 	.byte	0x03, 0x50
        /*004a*/ 	.short	0x0000


	//----- nvinfo : EIATTR_MAXREG_COUNT
	.align		4
        /*004c*/ 	.byte	0x03, 0x1b
        /*004e*/ 	.short	0x00ff


	//----- nvinfo : EIATTR_MERCURY_ISA_VERSION
	.align		4
        /*0050*/ 	.byte	0x03, 0x5f
        /*0052*/ 	.short	0x0101


	//----- nvinfo : EIATTR_VRC_CTA_INIT_COUNT
	.align		4
        /*0054*/ 	.byte	0x02, 0x4a
	.zero		1
	.zero		1


	//----- nvinfo : EIATTR_EXIT_INSTR_OFFSETS
	.align		4
        /*0058*/ 	.byte	0x04, 0x1c
        /*005a*/ 	.short	(.L_25 - .L_24)


	//   ....[0]....
.L_24:
        /*005c*/ 	.word	0x00000070


	//   ....[1]....
        /*0060*/ 	.word	0x000003a0


	//----- nvinfo : EIATTR_CRS_STACK_SIZE
	.align		4
.L_25:
        /*0064*/ 	.byte	0x04, 0x1e
        /*0066*/ 	.short	(.L_27 - .L_26)
.L_26:
        /*0068*/ 	.word	0x00000000


	//----- nvinfo : EIATTR_CBANK_PARAM_SIZE
	.align		4
.L_27:
        /*006c*/ 	.byte	0x03, 0x19
        /*006e*/ 	.short	0x001c


	//----- nvinfo : EIATTR_PARAM_CBANK
	.align		4
        /*0070*/ 	.byte	0x04, 0x0a
        /*0072*/ 	.short	(.L_29 - .L_28)
	.align		4
.L_28:
        /*0074*/ 	.word	index@(.nv.constant0._ZN5cntns13cross_entropyEPKfS1_Pfi)
        /*0078*/ 	.short	0x0380
        /*007a*/ 	.short	0x001c


	//----- nvinfo : EIATTR_SW_WAR
	.align		4
.L_29:
        /*007c*/ 	.byte	0x04, 0x36
        /*007e*/ 	.short	(.L_31 - .L_30)
.L_30:
        /*0080*/ 	.word	0x00000008
.L_31:


//--------------------- .nv.info._ZN5cntns21quadratic_cost_kernelEPKfS1_Pfi --------------------------
	.section	.nv.info._ZN5cntns21quadratic_cost_kernelEPKfS1_Pfi,"",@"SHT_CUDA_INFO"
	.sectionflags	@""
	.align	4


	//----- nvinfo : EIATTR_CUDA_API_VERSION
	.align		4
        /*0000*/ 	.byte	0x04, 0x37
        /*0002*/ 	.short	(.L_33 - .L_32)
.L_32:
        /*0004*/ 	.word	0x00000082


	//----- nvinfo : EIATTR_KPARAM_INFO
	.align		4
.L_33:
        /*0008*/ 	.byte	0x04, 0x17
        /*000a*/ 	.short	(.L_35 - .L_34)
.L_34:
        /*000c*/ 	.word	0x00000000
        /*0010*/ 	.short	0x0003
        /*0012*/ 	.short	0x0018
        /*0014*/ 	.byte	0x00, 0xf0, 0x11, 0x00


	//----- nvinfo : EIATTR_KPARAM_INFO
	.align		4
.L_35:
        /*0018*/ 	.byte	0x04, 0x17
        /*001a*/ 	.short	(.L_37 - .L_36)
.L_36:
        /*001c*/ 	.word	0x00000000
        /*0020*/ 	.short	0x0002
        /*0022*/ 	.short	0x0010
        /*0024*/ 	.byte	0x00, 0xf5, 0x21, 0x00


	//----- nvinfo : EIATTR_KPARAM_INFO
	.align		4
.L_37:
        /*0028*/ 	.byte	0x04, 0x17
        /*002a*/ 	.short	(.L_39 - .L_38)
.L_38:
        /*002c*/ 	.word	0x00000000
        /*0030*/ 	.short	0x0001
        /*0032*/ 	.short	0x0008
        /*0034*/ 	.byte	0x00, 0xf5, 0x21, 0x00


	//----- nvinfo : EIATTR_KPARAM_INFO
	.align		4
.L_39:
        /*0038*/ 	.byte	0x04, 0x17
        /*003a*/ 	.short	(.L_41 - .L_40)
.L_40:
        /*003c*/ 	.word	0x00000000
        /*0040*/ 	.short	0x0000
        /*0042*/ 	.short	0x0000
        /*0044*/ 	.byte	0x00, 0xf5, 0x21, 0x00


	//----- nvinfo : EIATTR_SPARSE_MMA_MASK
	.align		4
.L_41:
        /*0048*/ 	.byte	0x03, 0x50
        /*004a*/ 	.short	0x0000


	//----- nvinfo : EIATTR_MAXREG_COUNT
	.align		4
        /*004c*/ 	.byte	0x03, 0x1b
        /*004e*/ 	.short	0x00ff


	//----- nvinfo : EIATTR_NUM_BARRIERS
	.align		4
        /*0050*/ 	.byte	0x02, 0x4c
        /*0052*/ 	.byte	0x01
	.zero		1


	//----- nvinfo : EIATTR_MERCURY_ISA_VERSION
	.align		4
        /*0054*/ 	.byte	0x03, 0x5f
        /*0056*/ 	.short	0x0101


	//----- nvinfo : EIATTR_VRC_CTA_INIT_COUNT
	.align		4
        /*0058*/ 	.byte	0x02, 0x4a
	.zero		1
	.zero		1


	//----- nvinfo : EIATTR_EXIT_INSTR_OFFSETS
	.align		4
        /*005c*/ 	.byte	0x04, 0x1c
        /*005e*/ 	.short	(.L_43 - .L_42)


	//   ....[0]....
.L_42:
        /*0060*/ 	.word	0x000001a0


	//   ....[1]....
        /*0064*/ 	.word	0x000007a0


	//----- nvinfo : EIATTR_CRS_STACK_SIZE
	.align		4
.L_43:
        /*0068*/ 	.byte	0x04, 0x1e
        /*006a*/ 	.short	(.L_45 - .L_44)
.L_44:
        /*006c*/ 	.word	0x00000000


	//----- nvinfo : EIATTR_CBANK_PARAM_SIZE
	.align		4
.L_45:
        /*0070*/ 	.byte	0x03, 0x19
        /*0072*/ 	.short	0x001c


	//----- nvinfo : EIATTR_PARAM_CBANK
	.align		4
        /*0074*/ 	.byte	0x04, 0x0a
        /*0076*/ 	.short	(.L_47 - .L_46)
	.align		4
.L_46:
        /*0078*/ 	.word	index@(.nv.constant0._ZN5cntns21quadratic_cost_kernelEPKfS1_Pfi)
        /*007c*/ 	.short	0x0380
        /*007e*/ 	.short	0x001c


	//----- nvinfo : EIATTR_SW_WAR
	.align		4
.L_47:
        /*0080*/ 	.byte	0x04, 0x36
        /*0082*/ 	.short	(.L_49 - .L_48)
.L_48:
        /*0084*/ 	.word	0x00000008
.L_49:


//--------------------- .nv.callgraph             --------------------------
	.section	.nv.callgraph,"",@"SHT_CUDA_CALLGRAPH"
	.align	4
	.sectionentsize	8
	.align		4
        /*0000*/ 	.word	0x00000000
	.align		4
        /*0004*/ 	.word	0xffffffff
	.align		4
        /*0008*/ 	.word	0x00000000
	.align		4
        /*000c*/ 	.word	0xfffffffe
	.align		4
        /*0010*/ 	.word	0x00000000
	.align		4
        /*0014*/ 	.word	0xfffffffd
	.align		4
        /*0018*/ 	.word	0x00000000
	.align		4
        /*001c*/ 	.word	0xfffffffc


//--------------------- .text._ZN5cntns13cross_entropyEPKfS1_Pfi --------------------------
	.section	.text._ZN5cntns13cross_entropyEPKfS1_Pfi,"ax",@progbits
	.align	128
        .global         _ZN5cntns13cross_entropyEPKfS1_Pfi
        .type           _ZN5cntns13cross_entropyEPKfS1_Pfi,@function
        .size           _ZN5cntns13cross_entropyEPKfS1_Pfi,(.L_x_24 - _ZN5cntns13cross_entropyEPKfS1_Pfi)
        .other          _ZN5cntns13cross_entropyEPKfS1_Pfi,@"STO_CUDA_ENTRY STV_DEFAULT"
_ZN5cntns13cross_entropyEPKfS1_Pfi:
.text._ZN5cntns13cross_entropyEPKfS1_Pfi:
[----:B------:R-:W-:Y:S01]  /*0000*/  LDC R1, c[0x0][0x37c] ;  /* 0x0000df00ff017b82 */ /* 0x000fe20000000800 */
[----:B------:R-:W0:Y:S07]  /*0010*/  S2R R0, SR_TID.X ;  /* 0x0000000000007919 */ /* 0x000e2e0000002100 */
[----:B------:R-:W0:Y:S01]  /*0020*/  S2UR UR4, SR_CTAID.X ;  /* 0x00000000000479c3 */ /* 0x000e220000002500 */
[----:B------:R-:W1:Y:S07]  /*0030*/  LDCU UR6, c[0x0][0x398] ;  /* 0x00007300ff0677ac */ /* 0x000e6e0008000800 */
[----:B------:R-:W0:Y:S02]  /*0040*/  LDC R7, c[0x0][0x360] ;  /* 0x0000d800ff077b82 */ /* 0x000e240000000800 */
[----:B0-----:R-:W-:-:S05]  /*0050*/  IMAD R7, R7, UR4, R0 ;  /* 0x0000000407077c24 */ /* 0x001fca000f8e0200 */
[----:B-1----:R-:W-:-:S13]  /*0060*/  ISETP.GE.AND P0, PT, R7, UR6, PT ;  /* 0x0000000607007c0c */ /* 0x002fda000bf06270 */
[----:B------:R-:W-:Y:S05]  /*0070*/  @P0 EXIT ;  /* 0x000000000000094d */ /* 0x000fea0003800000 */
[----:B------:R-:W0:Y:S01]  /*0080*/  LDC.64 R2, c[0x0][0x380] ;  /* 0x0000e000ff027b82 */ /* 0x000e220000000a00 */
[----:B------:R-:W1:Y:S07]  /*0090*/  LDCU.64 UR4, c[0x0][0x358] ;  /* 0x00006b00ff0477ac */ /* 0x000e6e0008000a00 */
[----:B------:R-:W2:Y:S01]  /*00a0*/  LDC.64 R4, c[0x0][0x388] ;  /* 0x0000e200ff047b82 */ /* 0x000ea20000000a00 */
[----:B0-----:R-:W-:-:S06]  /*00b0*/  IMAD.WIDE R2, R7, 0x4, R2 ;  /* 0x0000000407027825 */ /* 0x001fcc00078e0202 */
[----:B-1----:R-:W3:Y:S02]  /*00c0*/  LDG.E R2, desc[UR4][R2.64] ;  /* 0x0000000402027981 */ /* 0x002ee4000c1e1900 */
[----:B---3--:R-:W0:Y:S02]  /*00d0*/  F2I.TRUNC.NTZ R0, R2 ;  /* 0x0000000200007305 */ /* 0x008e24000020f100 */
[----:B0-----:R-:W-:-:S04]  /*00e0*/  IMAD R7, R7, UR6, R0 ;  /* 0x0000000607077c24 */ /* 0x001fc8000f8e0200 */
[----:B--2---:R-:W-:-:S05]  /*00f0*/  IMAD.WIDE R4, R7, 0x4, R4 ;  /* 0x0000000407047825 */ /* 0x004fca00078e0204 */
[----:B------:R-:W2:Y:S01]  /*0100*/  LDG.E R0, desc[UR4][R4.64] ;  /* 0x0000000404007981 */ /* 0x000ea2000c1e1900 */
[----:B------:R-:W-:Y:S01]  /*0110*/  IMAD.MOV.U32 R3, RZ, RZ, 0x3e055027 ;  /* 0x3e055027ff037424 */ /* 0x000fe200078e00ff */
[----:B------:R-:W-:Y:S01]  /*0120*/  BSSY.RECONVERGENT B0, `(.L_x_0) ;  /* 0x0000025000007945 */ /* 0x000fe20003800200 */
[----:B--2---:R-:W-:-:S04]  /*0130*/  FSETP.GEU.AND P0, PT, R0, 1.175494350822287508e-38, PT ;  /* 0x008000000000780b */ /* 0x004fc80003f0e000 */
[----:B------:R-:W-:-:S09]  /*0140*/  FSEL R2, RZ, -23, P0 ;  /* 0xc1b80000ff027808 */ /* 0x000fd20000000000 */
[----:B------:R-:W-:-:S04]  /*0150*/  @!P0 FMUL R0, R0, 8388608 ;  /* 0x4b00000000008820 */ /* 0x000fc80000400000 */
[C---:B------:R-:W-:Y:S01]  /*0160*/  VIADD R6, R0.reuse, 0xc0d55555 ;  /* 0xc0d5555500067836 */ /* 0x040fe20000000000 */
[----:B------:R-:W-:-:S04]  /*0170*/  ISETP.GT.U32.AND P0, PT, R0, 0x7f7fffff, PT ;  /* 0x7f7fffff0000780c */ /* 0x000fc80003f04070 */
[----:B------:R-:W-:-:S05]  /*0180*/  LOP3.LUT R7, R6, 0xff800000, RZ, 0xc0, !PT ;  /* 0xff80000006077812 */ /* 0x000fca00078ec0ff */
[----:B------:R-:W-:Y:S01]  /*0190*/  IMAD.IADD R6, R0, 0x1, -R7 ;  /* 0x0000000100067824 */ /* 0x000fe200078e0a07 */
[----:B------:R-:W-:-:S03]  /*01a0*/  I2FP.F32.S32 R7, R7 ;  /* 0x0000000700077245 */ /* 0x000fc60000201400 */
[----:B------:R-:W-:Y:S02]  /*01b0*/  FADD R6, R6, -1 ;  /* 0xbf80000006067421 */ /* 0x000fe40000000000 */
[----:B------:R-:W-:Y:S01]  /*01c0*/  FFMA R2, R7, 1.1920928955078125e-07, R2 ;  /* 0x3400000007027823 */ /* 0x000fe20000000002 */
[----:B------:R-:W-:Y:S02]  /*01d0*/  IMAD.MOV.U32 R7, RZ, RZ, 0x7f800000 ;  /* 0x7f800000ff077424 */ /* 0x000fe400078e00ff */
[----:B------:R-:W-:-:S04]  /*01e0*/  FFMA R3, R6, -R3, 0.14084610342979431152 ;  /* 0x3e1039f606037423 */ /* 0x000fc80000000803 */
[----:B------:R-:W-:-:S04]  /*01f0*/  FFMA R3, R6, R3, -0.12148627638816833496 ;  /* 0xbdf8cdcc06037423 */ /* 0x000fc80000000003 */
[----:B------:R-:W-:-:S04]  /*0200*/  FFMA R3, R6, R3, 0.13980610668659210205 ;  /* 0x3e0f295506037423 */ /* 0x000fc80000000003 */
[----:B------:R-:W-:-:S04]  /*0210*/  FFMA R3, R6, R3, -0.16684235632419586182 ;  /* 0xbe2ad8b906037423 */ /* 0x000fc80000000003 */
[----:B------:R-:W-:-:S04]  /*0220*/  FFMA R3, R6, R3, 0.20012299716472625732 ;  /* 0x3e4ced0b06037423 */ /* 0x000fc80000000003 */
[----:B------:R-:W-:Y:S01]  /*0230*/  FFMA R5, R6, R3, -0.24999669194221496582 ;  /* 0xbe7fff2206057423 */ /* 0x000fe20000000003 */
[----:B------:R-:W-:-:S03]  /*0240*/  I2FP.F32.S32 R3, UR6 ;  /* 0x0000000600037c45 */ /* 0x000fc60008201400 */
[C---:B------:R-:W-:Y:S01]  /*0250*/  FFMA R5, R6.reuse, R5, 0.33333182334899902344 ;  /* 0x3eaaaa7806057423 */ /* 0x040fe20000000005 */
[----:B------:R-:W0:Y:S03]  /*0260*/  MUFU.RCP R4, R3 ;  /* 0x0000000300047308 */ /* 0x000e260000001000 */
[----:B------:R-:W-:-:S04]  /*0270*/  FFMA R5, R6, R5, -0.5 ;  /* 0xbf00000006057423 */ /* 0x000fc80000000005 */
[----:B------:R-:W-:-:S04]  /*0280*/  FMUL R5, R6, R5 ;  /* 0x0000000506057220 */ /* 0x000fc80000400000 */
[----:B------:R-:W-:-:S04]  /*0290*/  FFMA R5, R6, R5, R6 ;  /* 0x0000000506057223 */ /* 0x000fc80000000006 */
[----:B------:R-:W-:Y:S01]  /*02a0*/  FFMA R2, R2, 0.69314718246459960938, R5 ;  /* 0x3f31721802027823 */ /* 0x000fe20000000005 */
[C---:B------:R-:W-:Y:S01]  /*02b0*/  @P0 FFMA R2, R0.reuse, R7, +INF ;  /* 0x7f80000000020423 */ /* 0x040fe20000000007 */
[----:B------:R-:W-:Y:S01]  /*02c0*/  FSETP.NEU.AND P0, PT, R0, RZ, PT ;  /* 0x000000ff0000720b */ /* 0x000fe20003f0d000 */
[----:B0-----:R-:W-:-:S03]  /*02d0*/  FFMA R5, -R3, R4, 1 ;  /* 0x3f80000003057423 */ /* 0x001fc60000000104 */
[----:B------:R-:W-:Y:S01]  /*02e0*/  FSEL R0, -R2, +INF , P0 ;  /* 0x7f80000002007808 */ /* 0x000fe20000000100 */
[----:B------:R-:W-:-:S04]  /*02f0*/  FFMA R5, R4, R5, R4 ;  /* 0x0000000504057223 */ /* 0x000fc80000000004 */
[----:B------:R-:W-:-:S03]  /*0300*/  FFMA R2, R0, R5, RZ ;  /* 0x0000000500027223 */ /* 0x000fc600000000ff */
[----:B------:R-:W0:Y:S01]  /*0310*/  FCHK P0, R0, R3 ;  /* 0x0000000300007302 */ /* 0x000e220000000000 */
[----:B------:R-:W-:-:S04]  /*0320*/  FFMA R4, -R3, R2, R0 ;  /* 0x0000000203047223 */ /* 0x000fc80000000100 */
[----:B------:R-:W-:Y:S01]  /*0330*/  FFMA R5, R5, R4, R2 ;  /* 0x0000000405057223 */ /* 0x000fe20000000002 */
[----:B0-----:R-:W-:Y:S06]  /*0340*/  @!P0 BRA `(.L_x_1) ;  /* 0x0000000000088947 */ /* 0x001fec0003800000 */
[----:B------:R-:W-:-:S07]  /*0350*/  MOV R2, 0x370 ;  /* 0x0000037000027802 */ /* 0x000fce0000000f00 */
[----:B------:R-:W-:Y:S05]  /*0360*/  CALL.REL.NOINC `($__internal_0_$__cuda_sm3x_div_rn_noftz_f32_slowpath) ;  /* 0x0000000000107944 */ /* 0x000fea0003c00000 */
.L_x_1:
[----:B------:R-:W-:Y:S05]  /*0370*/  BSYNC.RECONVERGENT B0 ;  /* 0x0000000000007941 */ /* 0x000fea0003800200 */
.L_x_0:
[----:B------:R-:W0:Y:S02]  /*0380*/  LDC.64 R2, c[0x0][0x390] ;  /* 0x0000e400ff027b82 */ /* 0x000e240000000a00 */
[----:B0-----:R-:W-:Y:S01]  /*0390*/  REDG.E.ADD.F32.FTZ.RN.STRONG.GPU desc[UR4][R2.64], R5 ;  /* 0x00000005020079a6 */ /* 0x001fe2000c12f304 */
[----:B------:R-:W-:Y:S05]  /*03a0*/  EXIT ;  /* 0x000000000000794d */ /* 0x000fea0003800000 */
        .weak           $__internal_0_$__cuda_sm3x_div_rn_noftz_f32_slowpath
        .type           $__internal_0_$__cuda_sm3x_div_rn_noftz_f32_slowpath,@function
        .size           $__internal_0_$__cuda_sm3x_div_rn_noftz_f32_slowpath,(.L_x_24 - $__internal_0_$__cuda_sm3x_div_rn_noftz_f32_slowpath)
$__internal_0_$__cuda_sm3x_div_rn_noftz_f32_slowpath:
[----:B------:R-:W-:Y:S01]  /*03b0*/  SHF.R.U32.HI R5, RZ, 0x17, R3 ;  /* 0x00000017ff057819 */ /* 0x000fe20000011603 */
[----:B------:R-:W-:Y:S01]  /*03c0*/  BSSY.RECONVERGENT B1, `(.L_x_2) ;  /* 0x0000064000017945 */ /* 0x000fe20003800200 */
[--C-:B------:R-:W-:Y:S01]  /*03d0*/  SHF.R.U32.HI R4, RZ, 0x17, R0.reuse ;  /* 0x00000017ff047819 */ /* 0x100fe20000011600 */
[----:B------:R-:W-:Y:S01]  /*03e0*/  IMAD.MOV.U32 R6, RZ, RZ, R0 ;  /* 0x000000ffff067224 */ /* 0x000fe200078e0000 */
[----:B------:R-:W-:Y:S02]  /*03f0*/  LOP3.LUT R5, R5, 0xff, RZ, 0xc0, !PT ;  /* 0x000000ff05057812 */ /* 0x000fe400078ec0ff */
[----:B------:R-:W-:Y:S02]  /*0400*/  LOP3.LUT R4, R4, 0xff, RZ, 0xc0, !PT ;  /* 0x000000ff04047812 */ /* 0x000fe400078ec0ff */
[----:B------:R-:W-:Y:S01]  /*0410*/  MOV R7, R3 ;  /* 0x0000000300077202 */ /* 0x000fe20000000f00 */
[----:B------:R-:W-:Y:S02]  /*0420*/  VIADD R10, R5, 0xffffffff ;  /* 0xffffffff050a7836 */ /* 0x000fe40000000000 */
[----:B------:R-:W-:-:S03]  /*0430*/  VIADD R9, R4, 0xffffffff ;  /* 0xffffffff04097836 */ /* 0x000fc60000000000 */
[----:B------:R-:W-:-:S04]  /*0440*/  ISETP.GT.U32.AND P0, PT, R10, 0xfd, PT ;  /* 0x000000fd0a00780c */ /* 0x000fc80003f04070 */
[----:B------:R-:W-:-:S13]  /*0450*/  ISETP.GT.U32.OR P0, PT, R9, 0xfd, P0 ;  /* 0x000000fd0900780c */ /* 0x000fda0000704470 */
[----:B------:R-:W-:Y:S01]  /*0460*/  @!P0 IMAD.MOV.U32 R8, RZ, RZ, RZ ;  /* 0x000000ffff088224 */ /* 0x000fe200078e00ff */
[----:B------:R-:W-:Y:S06]  /*0470*/  @!P0 BRA `(.L_x_3) ;  /* 0x00000000005c8947 */ /* 0x000fec0003800000 */
[----:B------:R-:W-:Y:S02]  /*0480*/  FSETP.GTU.FTZ.AND P0, PT, |R0|, +INF , PT ;  /* 0x7f8000000000780b */ /* 0x000fe40003f1c200 */
[----:B------:R-:W-:-:S04]  /*0490*/  FSETP.GTU.FTZ.AND P1, PT, |R3|, +INF , PT ;  /* 0x7f8000000300780b */ /* 0x000fc80003f3c200 */
[----:B------:R-:W-:-:S13]  /*04a0*/  PLOP3.LUT P0, PT, P0, P1, PT, 0xf8, 0x8f ;  /* 0x00000000008f781c */ /* 0x000fda0000703f70 */
[----:B------:R-:W-:Y:S05]  /*04b0*/  @P0 BRA `(.L_x_4) ;  /* 0x00000004004c0947 */ /* 0x000fea0003800000 */
[----:B------:R-:W-:-:S13]  /*04c0*/  LOP3.LUT P0, RZ, R7, 0x7fffffff, R6, 0xc8, !PT ;  /* 0x7fffffff07ff7812 */ /* 0x000fda000780c806 */
[----:B------:R-:W-:Y:S05]  /*04d0*/  @!P0 BRA `(.L_x_5) ;  /* 0x00000004003c8947 */ /* 0x000fea0003800000 */
[C---:B------:R-:W-:Y:S02]  /*04e0*/  FSETP.NEU.FTZ.AND P2, PT, |R0|.reuse, +INF , PT ;  /* 0x7f8000000000780b */ /* 0x040fe40003f5d200 */
[----:B------:R-:W-:Y:S02]  /*04f0*/  FSETP.NEU.FTZ.AND P1, PT, |R3|, +INF , PT ;  /* 0x7f8000000300780b */ /* 0x000fe40003f3d200 */
[----:B------:R-:W-:-:S11]  /*0500*/  FSETP.NEU.FTZ.AND P0, PT, |R0|, +INF , PT ;  /* 0x7f8000000000780b */ /* 0x000fd60003f1d200 */
[----:B------:R-:W-:Y:S05]  /*0510*/  @!P1 BRA !P2, `(.L_x_5) ;  /* 0x00000004002c9947 */ /* 0x000fea0005000000 */
[----:B------:R-:W-:-:S04]  /*0520*/  LOP3.LUT P2, RZ, R6, 0x7fffffff, RZ, 0xc0, !PT ;  /* 0x7fffffff06ff7812 */ /* 0x000fc8000784c0ff */
[----:B------:R-:W-:-:S13]  /*0530*/  PLOP3.LUT P1, PT, P1, P2, PT, 0x2f, 0xf2 ;  /* 0x0000000000f2781c */ /* 0x000fda0000f24577 */
[----:B------:R-:W-:Y:S05]  /*0540*/  @P1 BRA `(.L_x_6) ;  /* 0x0000000400181947 */ /* 0x000fea0003800000 */
[----:B------:R-:W-:-:S04]  /*0550*/  LOP3.LUT P1, RZ, R7, 0x7fffffff, RZ, 0xc0, !PT ;  /* 0x7fffffff07ff7812 */ /* 0x000fc8000782c0ff */
[----:B------:R-:W-:-:S13]  /*0560*/  PLOP3.LUT P0, PT, P0, P1, PT, 0x2f, 0xf2 ;  /* 0x0000000000f2781c */ /* 0x000fda0000702577 */
[----:B------:R-:W-:Y:S05]  /*0570*/  @P0 BRA `(.L_x_7) ;  /* 0x0000000400000947 */ /* 0x000fea0003800000 */
[----:B------:R-:W-:Y:S02]  /*0580*/  ISETP.GE.AND P0, PT, R9, RZ, PT ;  /* 0x000000ff0900720c */ /* 0x000fe40003f06270 */
[----:B------:R-:W-:-:S11]  /*0590*/  ISETP.GE.AND P1, PT, R10, RZ, PT ;  /* 0x000000ff0a00720c */ /* 0x000fd60003f26270 */
[----:B------:R-:W-:Y:S02]  /*05a0*/  @P0 IMAD.MOV.U32 R8, RZ, RZ, RZ ;  /* 0x000000ffff080224 */ /* 0x000fe400078e00ff */
[----:B------:R-:W-:Y:S01]  /*05b0*/  @!P0 FFMA R6, R0, 1.84467440737095516160e+19, RZ ;  /* 0x5f80000000068823 */ /* 0x000fe200000000ff */
[----:B------:R-:W-:Y:S02]  /*05c0*/  @!P0 IMAD.MOV.U32 R8, RZ, RZ, -0x40 ;  /* 0xffffffc0ff088424 */ /* 0x000fe400078e00ff */
[----:B------:R-:W-:Y:S02]  /*05d0*/  @!P1 FFMA R7, R3, 1.84467440737095516160e+19, RZ ;  /* 0x5f80000003079823 */ /* 0x000fe400000000ff */
[----:B------:R-:W-:-:S07]  /*05e0*/  @!P1 VIADD R8, R8, 0x40 ;  /* 0x0000004008089836 */ /* 0x000fce0000000000 */
.L_x_3:
[----:B------:R-:W-:Y:S01]  /*05f0*/  LEA R0, R5, 0xc0800000, 0x17 ;  /* 0xc080000005007811 */ /* 0x000fe200078eb8ff */
[----:B------:R-:W-:Y:S01]  /*0600*/  BSSY.RECONVERGENT B2, `(.L_x_8) ;  /* 0x0000036000027945 */ /* 0x000fe20003800200 */
[----:B------:R-:W-:-:S03]  /*0610*/  IADD3 R4, PT, PT, R4, -0x7f, RZ ;  /* 0xffffff8104047810 */ /* 0x000fc60007ffe0ff */
[----:B------:R-:W-:Y:S01]  /*0620*/  IMAD.IADD R7, R7, 0x1, -R0 ;  /* 0x0000000107077824 */ /* 0x000fe200078e0a00 */
[C---:B------:R-:W-:Y:S01]  /*0630*/  IADD3 R5, PT, PT, R4.reuse, 0x7f, -R5 ;  /* 0x0000007f04057810 */ /* 0x040fe20007ffe805 */
[----:B------:R-:W-:Y:S02]  /*0640*/  IMAD R0, R4, -0x800000, R6 ;  /* 0xff80000004007824 */ /* 0x000fe400078e0206 */
[----:B------:R-:W0:Y:S01]  /*0650*/  MUFU.RCP R3, R7 ;  /* 0x0000000700037308 */ /* 0x000e220000001000 */
[----:B------:R-:W-:Y:S01]  /*0660*/  FADD.FTZ R9, -R7, -RZ ;  /* 0x800000ff07097221 */ /* 0x000fe20000010100 */
[----:B------:R-:W-:-:S03]  /*0670*/  IMAD.IADD R5, R5, 0x1, R8 ;  /* 0x0000000105057824 */ /* 0x000fc600078e0208 */
[----:B0-----:R-:W-:-:S04]  /*0680*/  FFMA R10, R3, R9, 1 ;  /* 0x3f800000030a7423 */ /* 0x001fc80000000009 */
[----:B------:R-:W-:-:S04]  /*0690*/  FFMA R10, R3, R10, R3 ;  /* 0x0000000a030a7223 */ /* 0x000fc80000000003 */
[----:B------:R-:W-:-:S04]  /*06a0*/  FFMA R3, R0, R10, RZ ;  /* 0x0000000a00037223 */ /* 0x000fc800000000ff */
[----:B------:R-:W-:-:S04]  /*06b0*/  FFMA R6, R9, R3, R0 ;  /* 0x0000000309067223 */ /* 0x000fc80000000000 */
[----:B------:R-:W-:-:S04]  /*06c0*/  FFMA R11, R10, R6, R3 ;  /* 0x000000060a0b7223 */ /* 0x000fc80000000003 */
[----:B------:R-:W-:-:S04]  /*06d0*/  FFMA R6, R9, R11, R0 ;  /* 0x0000000b09067223 */ /* 0x000fc80000000000 */
[----:B------:R-:W-:-:S05]  /*06e0*/  FFMA R3, R10, R6, R11 ;  /* 0x000000060a037223 */ /* 0x000fca000000000b */
[----:B------:R-:W-:-:S04]  /*06f0*/  SHF.R.U32.HI R0, RZ, 0x17, R3 ;  /* 0x00000017ff007819 */ /* 0x000fc80000011603 */
[----:B------:R-:W-:-:S05]  /*0700*/  LOP3.LUT R0, R0, 0xff, RZ, 0xc0, !PT ;  /* 0x000000ff00007812 */ /* 0x000fca00078ec0ff */
[----:B------:R-:W-:-:S04]  /*0710*/  IMAD.IADD R8, R0, 0x1, R5 ;  /* 0x0000000100087824 */ /* 0x000fc800078e0205 */
[----:B------:R-:W-:-:S05]  /*0720*/  VIADD R0, R8, 0xffffffff ;  /* 0xffffffff08007836 */ /* 0x000fca0000000000 */
[----:B------:R-:W-:-:S13]  /*0730*/  ISETP.GE.U32.AND P0, PT, R0, 0xfe, PT ;  /* 0x000000fe0000780c */ /* 0x000fda0003f06070 */
[----:B------:R-:W-:Y:S05]  /*0740*/  @!P0 BRA `(.L_x_9) ;  /* 0x0000000000808947 */ /* 0x000fea0003800000 */
[----:B------:R-:W-:-:S13]  /*0750*/  ISETP.GT.AND P0, PT, R8, 0xfe, PT ;  /* 0x000000fe0800780c */ /* 0x000fda0003f04270 */
[----:B------:R-:W-:Y:S05]  /*0760*/  @P0 BRA `(.L_x_10) ;  /* 0x00000000006c0947 */ /* 0x000fea0003800000 */
[----:B------:R-:W-:-:S13]  /*0770*/  ISETP.GE.AND P0, PT, R8, 0x1, PT ;  /* 0x000000010800780c */ /* 0x000fda0003f06270 */
[----:B------:R-:W-:Y:S05]  /*0780*/  @P0 BRA `(.L_x_11) ;  /* 0x0000000000740947 */ /* 0x000fea0003800000 */
[----:B------:R-:W-:Y:S02]  /*0790*/  ISETP.GE.AND P0, PT, R8, -0x18, PT ;  /* 0xffffffe80800780c */ /* 0x000fe40003f06270 */
[----:B------:R-:W-:-:S11]  /*07a0*/  LOP3.LUT R3, R3, 0x80000000, RZ, 0xc0, !PT ;  /* 0x8000000003037812 */ /* 0x000fd600078ec0ff */
[----:B------:R-:W-:Y:S05]  /*07b0*/  @!P0 BRA `(.L_x_11) ;  /* 0x0000000000688947 */ /* 0x000fea0003800000 */
[-CC-:B------:R-:W-:Y:S01]  /*07c0*/  FFMA.RZ R0, R10, R6.reuse, R11.reuse ;  /* 0x000000060a007223 */ /* 0x180fe2000000c00b */
[----:B------:R-:W-:Y:S02]  /*07d0*/  VIADD R7, R8, 0x20 ;  /* 0x0000002008077836 */ /* 0x000fe40000000000 */
[-CC-:B------:R-:W-:Y:S01]  /*07e0*/  FFMA.RM R5, R10, R6.reuse, R11.reuse ;  /* 0x000000060a057223 */ /* 0x180fe2000000400b */
[----:B------:R-:W-:Y:S02]  /*07f0*/  ISETP.NE.AND P2, PT, R8, RZ, PT ;  /* 0x000000ff0800720c */ /* 0x000fe40003f45270 */
[----:B------:R-:W-:Y:S01]  /*0800*/  LOP3.LUT R4, R0, 0x7fffff, RZ, 0xc0, !PT ;  /* 0x007fffff00047812 */ /* 0x000fe200078ec0ff */
[----:B------:R-:W-:Y:S01]  /*0810*/  FFMA.RP R0, R10, R6, R11 ;  /* 0x000000060a007223 */ /* 0x000fe2000000800b */
[----:B------:R-:W-:Y:S01]  /*0820*/  IMAD.MOV R6, RZ, RZ, -R8 ;  /* 0x000000ffff067224 */ /* 0x000fe200078e0a08 */
[----:B------:R-:W-:Y:S02]  /*0830*/  ISETP.NE.AND P1, PT, R8, RZ, PT ;  /* 0x000000ff0800720c */ /* 0x000fe40003f25270 */
[----:B------:R-:W-:-:S02]  /*0840*/  LOP3.LUT R4, R4, 0x800000, RZ, 0xfc, !PT ;  /* 0x0080000004047812 */ /* 0x000fc400078efcff */
[----:B------:R-:W-:Y:S02]  /*0850*/  FSETP.NEU.FTZ.AND P0, PT, R0, R5, PT ;  /* 0x000000050000720b */ /* 0x000fe40003f1d000 */
[----:B------:R-:W-:Y:S02]  /*0860*/  SHF.L.U32 R7, R4, R7, RZ ;  /* 0x0000000704077219 */ /* 0x000fe400000006ff */
[----:B------:R-:W-:Y:S02]  /*0870*/  SEL R5, R6, RZ, P2 ;  /* 0x000000ff06057207 */ /* 0x000fe40001000000 */
[----:B------:R-:W-:Y:S02]  /*0880*/  ISETP.NE.AND P1, PT, R7, RZ, P1 ;  /* 0x000000ff0700720c */ /* 0x000fe40000f25270 */
[----:B------:R-:W-:Y:S02]  /*0890*/  SHF.R.U32.HI R5, RZ, R5, R4 ;  /* 0x00000005ff057219 */ /* 0x000fe40000011604 */
[----:B------:R-:W-:-:S02]  /*08a0*/  PLOP3.LUT P0, PT, P0, P1, PT, 0xf8, 0x8f ;  /* 0x00000000008f781c */ /* 0x000fc40000703f70 */
[----:B------:R-:W-:Y:S02]  /*08b0*/  SHF.R.U32.HI R7, RZ, 0x1, R5 ;  /* 0x00000001ff077819 */ /* 0x000fe40000011605 */
[----:B------:R-:W-:-:S04]  /*08c0*/  SEL R0, RZ, 0x1, !P0 ;  /* 0x00000001ff007807 */ /* 0x000fc80004000000 */
[----:B------:R-:W-:-:S04]  /*08d0*/  LOP3.LUT R0, R0, 0x1, R7, 0xf8, !PT ;  /* 0x0000000100007812 */ /* 0x000fc800078ef807 */
[----:B------:R-:W-:-:S04]  /*08e0*/  LOP3.LUT R0, R0, R5, RZ, 0xc0, !PT ;  /* 0x0000000500007212 */ /* 0x000fc800078ec0ff */
[----:B------:R-:W-:-:S04]  /*08f0*/  IADD3 R0, PT, PT, R7, R0, RZ ;  /* 0x0000000007007210 */ /* 0x000fc80007ffe0ff */
[----:B------:R-:W-:Y:S01]  /*0900*/  LOP3.LUT R3, R0, R3, RZ, 0xfc, !PT ;  /* 0x0000000300037212 */ /* 0x000fe200078efcff */
[----:B------:R-:W-:Y:S06]  /*0910*/  BRA `(.L_x_11) ;  /* 0x0000000000107947 */ /* 0x000fec0003800000 */
.L_x_10:
[----:B------:R-:W-:-:S04]  /*0920*/  LOP3.LUT R3, R3, 0x80000000, RZ, 0xc0, !PT ;  /* 0x8000000003037812 */ /* 0x000fc800078ec0ff */
[----:B------:R-:W-:Y:S01]  /*0930*/  LOP3.LUT R3, R3, 0x7f800000, RZ, 0xfc, !PT ;  /* 0x7f80000003037812 */ /* 0x000fe200078efcff */
[----:B------:R-:W-:Y:S06]  /*0940*/  BRA `(.L_x_11) ;  /* 0x0000000000047947 */ /* 0x000fec0003800000 */
.L_x_9:
[----:B------:R-:W-:-:S07]  /*0950*/  IMAD R3, R5, 0x800000, R3 ;  /* 0x0080000005037824 */ /* 0x000fce00078e0203 */
.L_x_11:
[----:B------:R-:W-:Y:S05]  /*0960*/  BSYNC.RECONVERGENT B2 ;  /* 0x0000000000027941 */ /* 0x000fea0003800200 */
.L_x_8:
[----:B------:R-:W-:Y:S05]  /*0970*/  BRA `(.L_x_12) ;  /* 0x0000000000207947 */ /* 0x000fea0003800000 */
.L_x_7:
[----:B------:R-:W-:-:S04]  /*0980*/  LOP3.LUT R3, R7, 0x80000000, R6, 0x48, !PT ;  /* 0x8000000007037812 */ /* 0x000fc800078e4806 */
[----:B------:R-:W-:Y:S01]  /*0990*/  LOP3.LUT R3, R3, 0x7f800000, RZ, 0xfc, !PT ;  /* 0x7f80000003037812 */ /* 0x000fe200078efcff */
[----:B------:R-:W-:Y:S06]  /*09a0*/  BRA `(.L_x_12) ;  /* 0x0000000000147947 */ /* 0x000fec0003800000 */
.L_x_6:
[----:B------:R-:W-:Y:S01]  /*09b0*/  LOP3.LUT R3, R7, 0x80000000, R6, 0x48, !PT ;  /* 0x8000000007037812 */ /* 0x000fe200078e4806 */
[----:B------:R-:W-:Y:S06]  /*09c0*/  BRA `(.L_x_12) ;  /* 0x00000000000c7947 */ /* 0x000fec0003800000 */
.L_x_5:
[----:B------:R-:W0:Y:S01]  /*09d0*/  MUFU.RSQ R3, -QNAN ;  /* 0xffc0000000037908 */ /* 0x000e220000001400 */
[----:B------:R-:W-:Y:S05]  /*09e0*/  BRA `(.L_x_12) ;  /* 0x0000000000047947 */ /* 0x000fea0003800000 */
.L_x_4:
[----:B------:R-:W-:-:S07]  /*09f0*/  FADD.FTZ R3, R0, R3 ;  /* 0x0000000300037221 */ /* 0x000fce0000010000 */
.L_x_12:
[----:B------:R-:W-:Y:S05]  /*0a00*/  BSYNC.RECONVERGENT B1 ;  /* 0x0000000000017941 */ /* 0x000fea0003800200 */
.L_x_2:
[----:B0-----:R-:W-:Y:S02]  /*0a10*/  IMAD.MOV.U32 R5, RZ, RZ, R3 ;  /* 0x000000ffff057224 */ /* 0x001fe400078e0003 */
[----:B------:R-:W-:-:S04]  /*0a20*/  IMAD.MOV.U32 R3, RZ, RZ, 0x0 ;  /* 0x00000000ff037424 */ /* 0x000fc800078e00ff */
[----:B------:R-:W-:Y:S05]  /*0a30*/  RET.REL.NODEC R2 `(_ZN5cntns13cross_entropyEPKfS1_Pfi) ;  /* 0xfffffff402707950 */ /* 0x000fea0003c3ffff */
.L_x_13:
[----:B------:R-:W-:-:S00]  /*0a40*/  BRA `(.L_x_13) ;  /* 0xfffffffc00fc7947 */ /* 0x000fc0000383ffff */
[----:B------:R-:W-:-:S00]  /*0a50*/  NOP ;  /* 0x0000000000007918 */ /* 0x000fc00000000000 */
        /* <DEDUP_REMOVED lines=10> */
.L_x_24:


//--------------------- .text._ZN5cntns21quadratic_cost_kernelEPKfS1_Pfi --------------------------
	.section	.text._ZN5cntns21quadratic_cost_kernelEPKfS1_Pfi,"ax",@progbits
	.align	128
        .global         _ZN5cntns21quadratic_cost_kernelEPKfS1_Pfi
        .type           _ZN5cntns21quadratic_cost_kernelEPKfS1_Pfi,@function
        .size           _ZN5cntns21quadratic_cost_kernelEPKfS1_Pfi,(.L_x_26 - _ZN5cntns21quadratic_cost_kernelEPKfS1_Pfi)
        .other          _ZN5cntns21quadratic_cost_kernelEPKfS1_Pfi,@"STO_CUDA_ENTRY STV_DEFAULT"
_ZN5cntns21quadratic_cost_kernelEPKfS1_Pfi:
.text._ZN5cntns21quadratic_cost_kernelEPKfS1_Pfi:
[----:B------:R-:W-:Y:S01]  /*0000*/  LDC R1, c[0x0][0x37c] ;  /* 0x0000df00ff017b82 */ /* 0x000fe20000000800 */
[----:B------:R-:W0:Y:S07]  /*0010*/  S2R R0, SR_TID.X ;  /* 0x0000000000007919 */ /* 0x000e2e0000002100 */
[----:B------:R-:W0:Y:S01]  /*0020*/  S2UR UR4, SR_CTAID.X ;  /* 0x00000000000479c3 */ /* 0x000e220000002500 */
[----:B------:R-:W1:Y:S01]  /*0030*/  LDCU UR9, c[0x0][0x398] ;  /* 0x00007300ff0977ac */ /* 0x000e620008000800 */
[----:B------:R-:W-:Y:S01]  /*0040*/  BSSY.RECONVERGENT B0, `(.L_x_14) ;  /* 0x0000014000007945 */ /* 0x000fe20003800200 */
[----:B------:R-:W2:Y:S05]  /*0050*/  LDCU.64 UR10, c[0x0][0x358] ;  /* 0x00006b00ff0a77ac */ /* 0x000eaa0008000a00 */
[----:B------:R-:W0:Y:S02]  /*0060*/  LDC R7, c[0x0][0x360] ;  /* 0x0000d800ff077b82 */ /* 0x000e240000000800 */
[----:B0-----:R-:W-:-:S05]  /*0070*/  IMAD R7, R7, UR4, R0 ;  /* 0x0000000407077c24 */ /* 0x001fca000f8e0200 */
[C---:B-1----:R-:W-:Y:S02]  /*0080*/  ISETP.GE.U32.AND P0, PT, R7.reuse, UR9, PT ;  /* 0x0000000907007c0c */ /* 0x042fe4000bf06070 */
[----:B------:R-:W-:-:S11]  /*0090*/  ISETP.NE.AND P1, PT, R7, RZ, PT ;  /* 0x000000ff0700720c */ /* 0x000fd60003f25270 */
[----:B--2---:R-:W-:Y:S05]  /*00a0*/  @P0 BRA `(.L_x_15) ;  /* 0x0000000000340947 */ /* 0x004fea0003800000 */
[----:B------:R-:W0:Y:S08]  /*00b0*/  LDC.64 R2, c[0x0][0x380] ;  /* 0x0000e000ff027b82 */ /* 0x000e300000000a00 */
[----:B------:R-:W1:Y:S01]  /*00c0*/  LDC.64 R4, c[0x0][0x388] ;  /* 0x0000e200ff047b82 */ /* 0x000e620000000a00 */
[----:B0-----:R-:W-:-:S06]  /*00d0*/  IMAD.WIDE.U32 R2, R7, 0x4, R2 ;  /* 0x0000000407027825 */ /* 0x001fcc00078e0002 */
[----:B------:R-:W2:Y:S01]  /*00e0*/  LDG.E R2, desc[UR10][R2.64] ;  /* 0x0000000a02027981 */ /* 0x000ea2000c1e1900 */
[----:B-1----:R-:W-:-:S06]  /*00f0*/  IMAD.WIDE.U32 R4, R7, 0x4, R4 ;  /* 0x0000000407047825 */ /* 0x002fcc00078e0004 */
[----:B------:R-:W2:Y:S01]  /*0100*/  LDG.E R5, desc[UR10][R4.64] ;  /* 0x0000000a04057981 */ /* 0x000ea2000c1e1900 */
[----:B------:R-:W0:Y:S01]  /*0110*/  S2UR UR5, SR_CgaCtaId ;  /* 0x00000000000579c3 */ /* 0x000e220000008800 */
[----:B------:R-:W-:Y:S02]  /*0120*/  UMOV UR4, 0x400 ;  /* 0x0000040000047882 */ /* 0x000fe40000000000 */
[----:B0-----:R-:W-:-:S06]  /*0130*/  ULEA UR4, UR5, UR4, 0x18 ;  /* 0x0000000405047291 */ /* 0x001fcc000f8ec0ff */
[----:B------:R-:W-:Y:S01]  /*0140*/  LEA R7, R7, UR4, 0x2 ;  /* 0x0000000407077c11 */ /* 0x000fe2000f8e10ff */
[----:B--2---:R-:W-:-:S04]  /*0150*/  FADD R0, R2, -R5 ;  /* 0x8000000502007221 */ /* 0x004fc80000000000 */
[----:B------:R-:W-:-:S05]  /*0160*/  FMUL R0, R0, R0 ;  /* 0x0000000000007220 */ /* 0x000fca0000400000 */
[----:B------:R0:W-:Y:S02]  /*0170*/  STS [R7], R0 ;  /* 0x0000000007007388 */ /* 0x0001e40000000800 */
.L_x_15:
[----:B------:R-:W-:Y:S05]  /*0180*/  BSYNC.RECONVERGENT B0 ;  /* 0x0000000000007941 */ /* 0x000fea0003800200 */
.L_x_14:
[----:B------:R-:W-:Y:S06]  /*0190*/  BAR.SYNC.DEFER_BLOCKING 0x0 ;  /* 0x0000000000007b1d */ /* 0x000fec0000010000 */
[----:B------:R-:W-:Y:S05]  /*01a0*/  @P1 EXIT ;  /* 0x000000000000194d */ /* 0x000fea0003800000 */
[----:B------:R-:W-:Y:S01]  /*01b0*/  UISETP.GE.AND UP0, UPT, UR9, 0x1, UPT ;  /* 0x000000010900788c */ /* 0x000fe2000bf06270 */
[----:B------:R-:W-:-:S08]  /*01c0*/  CS2R R2, SRZ ;  /* 0x0000000000027805 */ /* 0x000fd0000001ff00 */
[----:B------:R-:W-:Y:S05]  /*01d0*/  BRA.U !UP0, `(.L_x_16) ;  /* 0x0000000508547547 */ /* 0x000fea000b800000 */
[----:B------:R-:W-:Y:S01]  /*01e0*/  UISETP.GE.U32.AND UP1, UPT, UR9, 0x10, UPT ;  /* 0x000000100900788c */ /* 0x000fe2000bf26070 */
[----:B------:R-:W-:Y:S01]  /*01f0*/  HFMA2 R3, -RZ, RZ, 0, 0 ;  /* 0x00000000ff037431 */ /* 0x000fe200000001ff */
[----:B------:R-:W-:Y:S01]  /*0200*/  ULOP3.LUT UR7, UR9, 0xf, URZ, 0xc0, !UPT ;  /* 0x0000000f09077892 */ /* 0x000fe2000f8ec0ff */
[----:B------:R-:W-:-:S03]  /*0210*/  UMOV UR4, URZ ;  /* 0x000000ff00047c82 */ /* 0x000fc60008000000 */
[----:B------:R-:W-:-:S03]  /*0220*/  UISETP.NE.AND UP0, UPT, UR7, URZ, UPT ;  /* 0x000000ff0700728c */ /* 0x000fc6000bf05270 */
[----:B------:R-:W-:Y:S08]  /*0230*/  BRA.U !UP1, `(.L_x_17) ;  /* 0x00000001097c7547 */ /* 0x000ff0000b800000 */
[----:B------:R-:W1:Y:S01]  /*0240*/  S2UR UR6, SR_CgaCtaId ;  /* 0x00000000000679c3 */ /* 0x000e620000008800 */
[----:B------:R-:W-:Y:S01]  /*0250*/  UMOV UR5, 0x400 ;  /* 0x0000040000057882 */ /* 0x000fe20000000000 */
[----:B------:R-:W-:Y:S01]  /*0260*/  ULOP3.LUT UR4, UR9, 0x7ffffff0, URZ, 0xc0, !UPT ;  /* 0x7ffffff009047892 */ /* 0x000fe2000f8ec0ff */
[----:B------:R-:W-:Y:S01]  /*0270*/  MOV R3, RZ ;  /* 0x000000ff00037202 */ /* 0x000fe20000000f00 */
[----:B-1----:R-:W-:Y:S02]  /*0280*/  ULEA UR5, UR6, UR5, 0x18 ;  /* 0x0000000506057291 */ /* 0x002fe4000f8ec0ff */
[----:B------:R-:W-:Y:S02]  /*0290*/  UIADD3 UR6, UPT, UPT, -UR4, URZ, URZ ;  /* 0x000000ff04067290 */ /* 0x000fe4000fffe1ff */
[----:B------:R-:W-:-:S12]  /*02a0*/  UIADD3 UR5, UPT, UPT, UR5, 0x20, URZ ;  /* 0x0000002005057890 */ /* 0x000fd8000fffe0ff */
.L_x_18:
[----:B------:R-:W1:Y:S01]  /*02b0*/  LDS.128 R12, [UR5+-0x20] ;  /* 0xffffe005ff0c7984 */ /* 0x000e620008000c00 */
[----:B------:R-:W-:-:S03]  /*02c0*/  UIADD3 UR6, UPT, UPT, UR6, 0x10, URZ ;  /* 0x0000001006067890 */ /* 0x000fc6000fffe0ff */
[----:B------:R-:W2:Y:S01]  /*02d0*/  LDS.128 R8, [UR5+-0x10] ;  /* 0xfffff005ff087984 */ /* 0x000ea20008000c00 */
[----:B------:R-:W-:-:S03]  /*02e0*/  UISETP.NE.AND UP1, UPT, UR6, URZ, UPT ;  /* 0x000000ff0600728c */ /* 0x000fc6000bf25270 */
[----:B0-----:R-:W0:Y:S04]  /*02f0*/  LDS.128 R4, [UR5] ;  /* 0x00000005ff047984 */ /* 0x001e280008000c00 */
[----:B------:R-:W3:Y:S01]  /*0300*/  LDS.128 R16, [UR5+0x10] ;  /* 0x00001005ff107984 */ /* 0x000ee20008000c00 */
[----:B------:R-:W-:Y:S01]  /*0310*/  UIADD3 UR5, UPT, UPT, UR5, 0x40, URZ ;  /* 0x0000004005057890 */ /* 0x000fe2000fffe0ff */
[----:B-1----:R-:W-:-:S04]  /*0320*/  FADD R12, R12, R3 ;  /* 0x000000030c0c7221 */ /* 0x002fc80000000000 */
[----:B------:R-:W-:-:S04]  /*0330*/  FADD R13, R12, R13 ;  /* 0x0000000d0c0d7221 */ /* 0x000fc80000000000 */
[----:B------:R-:W-:-:S04]  /*0340*/  FADD R14, R13, R14 ;  /* 0x0000000e0d0e7221 */ /* 0x000fc80000000000 */
[----:B------:R-:W-:-:S04]  /*0350*/  FADD R15, R14, R15 ;  /* 0x0000000f0e0f7221 */ /* 0x000fc80000000000 */
[----:B--2---:R-:W-:-:S04]  /*0360*/  FADD R8, R15, R8 ;  /* 0x000000080f087221 */ /* 0x004fc80000000000 */
[----:B------:R-:W-:-:S04]  /*0370*/  FADD R9, R8, R9 ;  /* 0x0000000908097221 */ /* 0x000fc80000000000 */
[----:B------:R-:W-:-:S04]  /*0380*/  FADD R10, R9, R10 ;  /* 0x0000000a090a7221 */ /* 0x000fc80000000000 */
[----:B------:R-:W-:-:S04]  /*0390*/  FADD R11, R10, R11 ;  /* 0x0000000b0a0b7221 */ /* 0x000fc80000000000 */
[----:B0-----:R-:W-:-:S04]  /*03a0*/  FADD R4, R11, R4 ;  /* 0x000000040b047221 */ /* 0x001fc80000000000 */
[----:B------:R-:W-:-:S04]  /*03b0*/  FADD R5, R4, R5 ;  /* 0x0000000504057221 */ /* 0x000fc80000000000 */
[----:B------:R-:W-:-:S04]  /*03c0*/  FADD R6, R5, R6 ;  /* 0x0000000605067221 */ /* 0x000fc80000000000 */
[----:B------:R-:W-:-:S04]  /*03d0*/  FADD R7, R6, R7 ;  /* 0x0000000706077221 */ /* 0x000fc80000000000 */
[----:B---3--:R-:W-:-:S04]  /*03e0*/  FADD R16, R7, R16 ;  /* 0x0000001007107221 */ /* 0x008fc80000000000 */
[----:B------:R-:W-:-:S04]  /*03f0*/  FADD R17, R16, R17 ;  /* 0x0000001110117221 */ /* 0x000fc80000000000 */
[----:B------:R-:W-:-:S04]  /*0400*/  FADD R18, R17, R18 ;  /* 0x0000001211127221 */ /* 0x000fc80000000000 */
[----:B------:R-:W-:Y:S01]  /*0410*/  FADD R3, R18, R19 ;  /* 0x0000001312037221 */ /* 0x000fe20000000000 */
[----:B------:R-:W-:Y:S06]  /*0420*/  BRA.U UP1, `(.L_x_18) ;  /* 0xfffffffd01a07547 */ /* 0x000fec000b83ffff */
.L_x_17:
[----:B------:R-:W-:Y:S05]  /*0430*/  BRA.U !UP0, `(.L_x_19) ;  /* 0x0000000108b87547 */ /* 0x000fea000b800000 */
[----:B------:R-:W-:Y:S02]  /*0440*/  UISETP.GE.U32.AND UP0, UPT, UR7, 0x8, UPT ;  /* 0x000000080700788c */ /* 0x000fe4000bf06070 */
[----:B------:R-:W-:-:S04]  /*0450*/  ULOP3.LUT UR8, UR9, 0x7, URZ, 0xc0, !UPT ;  /* 0x0000000709087892 */ /* 0x000fc8000f8ec0ff */
[----:B------:R-:W-:-:S03]  /*0460*/  UISETP.NE.AND UP1, UPT, UR8, URZ, UPT ;  /* 0x000000ff0800728c */ /* 0x000fc6000bf25270 */
[----:B------:R-:W-:Y:S08]  /*0470*/  BRA.U !UP0, `(.L_x_20) ;  /* 0x00000001083c7547 */ /* 0x000ff0000b800000 */
[----:B------:R-:W1:Y:S01]  /*0480*/  S2UR UR6, SR_CgaCtaId ;  /* 0x00000000000679c3 */ /* 0x000e620000008800 */
[----:B------:R-:W-:Y:S02]  /*0490*/  UMOV UR5, 0x400 ;  /* 0x0000040000057882 */ /* 0x000fe40000000000 */
[----:B-1----:R-:W-:-:S04]  /*04a0*/  ULEA UR5, UR6, UR5, 0x18 ;  /* 0x0000000506057291 */ /* 0x002fc8000f8ec0ff */
[----:B------:R-:W-:Y:S02]  /*04b0*/  ULEA UR5, UR4, UR5, 0x2 ;  /* 0x0000000504057291 */ /* 0x000fe4000f8e10ff */
[----:B------:R-:W-:-:S07]  /*04c0*/  UIADD3 UR4, UPT, UPT, UR4, 0x8, URZ ;  /* 0x0000000804047890 */ /* 0x000fce000fffe0ff */
[----:B------:R-:W1:Y:S04]  /*04d0*/  LDS.128 R8, [UR5] ;  /* 0x00000005ff087984 */ /* 0x000e680008000c00 */
[----:B0-----:R-:W0:Y:S01]  /*04e0*/  LDS.128 R4, [UR5+0x10] ;  /* 0x00001005ff047984 */ /* 0x001e220008000c00 */
[----:B-1----:R-:W-:-:S04]  /*04f0*/  FADD R8, R3, R8 ;  /* 0x0000000803087221 */ /* 0x002fc80000000000 */
[----:B------:R-:W-:-:S04]  /*0500*/  FADD R9, R8, R9 ;  /* 0x0000000908097221 */ /* 0x000fc80000000000 */
[----:B------:R-:W-:-:S04]  /*0510*/  FADD R10, R9, R10 ;  /* 0x0000000a090a7221 */ /* 0x000fc80000000000 */
[----:B------:R-:W-:-:S04]  /*0520*/  FADD R11, R10, R11 ;  /* 0x0000000b0a0b7221 */ /* 0x000fc80000000000 */
[----:B0-----:R-:W-:-:S04]  /*0530*/  FADD R4, R11, R4 ;  /* 0x000000040b047221 */ /* 0x001fc80000000000 */
[----:B------:R-:W-:-:S04]  /*0540*/  FADD R5, R4, R5 ;  /* 0x0000000504057221 */ /* 0x000fc80000000000 */
[----:B------:R-:W-:-:S04]  /*0550*/  FADD R6, R5, R6 ;  /* 0x0000000605067221 */ /* 0x000fc80000000000 */
[----:B------:R-:W-:-:S07]  /*0560*/  FADD R3, R6, R7 ;  /* 0x0000000706037221 */ /* 0x000fce0000000000 */
.L_x_20:
        /* <DEDUP_REMOVED lines=10> */
[----:B0-----:R-:W0:Y:S02]  /*0610*/  LDS.128 R4, [UR6] ;  /* 0x00000006ff047984 */ /* 0x001e240008000c00 */
[----:B0-----:R-:W-:-:S04]  /*0620*/  FADD R4, R3, R4 ;  /* 0x0000000403047221 */ /* 0x001fc80000000000 */
[----:B------:R-:W-:-:S04]  /*0630*/  FADD R5, R4, R5 ;  /* 0x0000000504057221 */ /* 0x000fc80000000000 */
[----:B------:R-:W-:-:S04]  /*0640*/  FADD R6, R5, R6 ;  /* 0x0000000605067221 */ /* 0x000fc80000000000 */
[----:B------:R-:W-:-:S07]  /*0650*/  FADD R3, R6, R7 ;  /* 0x0000000706037221 */ /* 0x000fce0000000000 */
.L_x_21:
[----:B------:R-:W-:Y:S05]  /*0660*/  BRA.U !UP1, `(.L_x_19) ;  /* 0x00000001092c7547 */ /* 0x000fea000b800000 */
[----:B------:R-:W1:Y:S01]  /*0670*/  S2UR UR7, SR_CgaCtaId ;  /* 0x00000000000779c3 */ /* 0x000e620000008800 */
[----:B------:R-:W-:Y:S01]  /*0680*/  UMOV UR6, 0x400 ;  /* 0x0000040000067882 */ /* 0x000fe20000000000 */
[----:B------:R-:W-:Y:S02]  /*0690*/  UIADD3 UR5, UPT, UPT, -UR5, URZ, URZ ;  /* 0x000000ff05057290 */ /* 0x000fe4000fffe1ff */
[----:B-1----:R-:W-:-:S04]  /*06a0*/  ULEA UR6, UR7, UR6, 0x18 ;  /* 0x0000000607067291 */ /* 0x002fc8000f8ec0ff */
[----:B------:R-:W-:-:S12]  /*06b0*/  ULEA UR4, UR4, UR6, 0x2 ;  /* 0x0000000604047291 */ /* 0x000fd8000f8e10ff */
.L_x_22:
[----:B0-----:R-:W0:Y:S01]  /*06c0*/  LDS R0, [UR4] ;  /* 0x00000004ff007984 */ /* 0x001e220008000800 */
[----:B------:R-:W-:Y:S02]  /*06d0*/  UIADD3 UR5, UPT, UPT, UR5, 0x1, URZ ;  /* 0x0000000105057890 */ /* 0x000fe4000fffe0ff */
[----:B------:R-:W-:Y:S02]  /*06e0*/  UIADD3 UR4, UPT, UPT, UR4, 0x4, URZ ;  /* 0x0000000404047890 */ /* 0x000fe4000fffe0ff */
[----:B------:R-:W-:Y:S01]  /*06f0*/  UISETP.NE.AND UP0, UPT, UR5, URZ, UPT ;  /* 0x000000ff0500728c */ /* 0x000fe2000bf05270 */
[----:B0-----:R-:W-:-:S08]  /*0700*/  FADD R3, R0, R3 ;  /* 0x0000000300037221 */ /* 0x001fd00000000000 */
[----:B------:R-:W-:Y:S05]  /*0710*/  BRA.U UP0, `(.L_x_22) ;  /* 0xfffffffd00e87547 */ /* 0x000fea000b83ffff */
.L_x_19:
[----:B------:R-:W1:Y:S02]  /*0720*/  F2F.F64.F32 R2, R3 ;  /* 0x0000000300027310 */ /* 0x000e640000201800 */
.L_x_16:
[----:B0-----:R-:W-:Y:S01]  /*0730*/  I2FP.F32.S32 R0, UR9 ;  /* 0x0000000900007c45 */ /* 0x001fe20008201400 */
[----:B------:R-:W0:Y:S03]  /*0740*/  LDC.64 R6, c[0x0][0x390] ;  /* 0x0000e400ff067b82 */ /* 0x000e260000000a00 */
[----:B------:R-:W2:Y:S02]  /*0750*/  F2F.F64.F32 R4, R0 ;  /* 0x0000000000047310 */ /* 0x000ea40000201800 */
[----:B--2---:R-:W-:-:S08]  /*0760*/  DMUL R4, R4, 0.5 ;  /* 0x3fe0000004047828 */ /* 0x004fd00000000000 */
[----:B-1----:R-:W-:-:S10]  /*0770*/  DMUL R2, R4, R2 ;  /* 0x0000000204027228 */ /* 0x002fd40000000000 */
[----:B------:R-:W0:Y:S02]  /*0780*/  F2F.F32.F64 R3, R2 ;  /* 0x0000000200037310 */ /* 0x000e240000301000 */
[----:B0-----:R-:W-:Y:S01]  /*0790*/  STG.E desc[UR10][R6.64], R3 ;  /* 0x0000000306007986 */ /* 0x001fe2000c10190a */
[----:B------:R-:W-:Y:S05]  /*07a0*/  EXIT ;  /* 0x000000000000794d */ /* 0x000fea0003800000 */
.L_x_23:
        /* <DEDUP_REMOVED lines=13> */
.L_x_26:


//--------------------- .nv.shared.reserved.0     --------------------------
	.section	.nv.shared.reserved.0,"aw",@nobits
	.weak		__nv_reservedSMEM_offset_0_alias
	.size		__nv_reservedSMEM_offset_0_alias, 0, 64
	.other		__nv_reservedSMEM_offset_0_alias,@"STO_CUDA_RESERVED_SHARED STV_DEFAULT"
__nv_reservedSMEM_offset_0_alias:
	.zero		0
	.zero		64


//--------------------- .nv.shared._ZN5cntns21quadratic_cost_kernelEPKfS1_Pfi --------------------------
	.section	.nv.shared._ZN5cntns21quadratic_cost_kernelEPKfS1_Pfi,"aw",@nobits
	.sectionflags	@""
	.align	4
.nv.shared._ZN5cntns21quadratic_cost_kernelEPKfS1_Pfi:
	.zero		2048


//--------------------- .nv.constant0._ZN5cntns13cross_entropyEPKfS1_Pfi --------------------------
	.section	.nv.constant0._ZN5cntns13cross_entropyEPKfS1_Pfi,"a",@progbits
	.sectionflags	@""
	.align	4
.nv.constant0._ZN5cntns13cross_entropyEPKfS1_Pfi:
	.zero		924


//--------------------- .nv.constant0._ZN5cntns21quadratic_cost_kernelEPKfS1_Pfi --------------------------
	.section	.nv.constant0._ZN5cntns21quadratic_cost_kernelEPKfS1_Pfi,"a",@progbits
	.sectionflags	@""
	.align	4
.nv.constant0._ZN5cntns21quadratic_cost_kernelEPKfS1_Pfi:
	.zero		924


//--------------------- SYMBOLS --------------------------

	.type		.nv.reservedSmem.offset0,@object
	.size		.nv.reservedSmem.offset0,0x4
	.type		.nv.reservedSmem.cap,@object
	.size		.nv.reservedSmem.cap,0x4
